//
// Generated by NVIDIA NVVM Compiler
//
// Compiler Build ID: CL-36424714
// Cuda compilation tools, release 13.0, V13.0.88
// Based on NVVM 20.0.0
//

.version 9.0
.target sm_100
.address_size 64

	// .globl	_Z15matrixMulKernelPfS_S_iii

.visible .entry _Z15matrixMulKernelPfS_S_iii(
	.param .u64 .ptr .align 1 _Z15matrixMulKernelPfS_S_iii_param_0,
	.param .u64 .ptr .align 1 _Z15matrixMulKernelPfS_S_iii_param_1,
	.param .u64 .ptr .align 1 _Z15matrixMulKernelPfS_S_iii_param_2,
	.param .u32 _Z15matrixMulKernelPfS_S_iii_param_3,
	.param .u32 _Z15matrixMulKernelPfS_S_iii_param_4,
	.param .u32 _Z15matrixMulKernelPfS_S_iii_param_5
)
{
	.reg .pred 	%p<13>;
	.reg .b32 	%r<47>;
	.reg .b32 	%f<56>;
	.reg .b64 	%rd<40>;

	ld.param.u64 	%rd6, [_Z15matrixMulKernelPfS_S_iii_param_0];
	ld.param.u64 	%rd7, [_Z15matrixMulKernelPfS_S_iii_param_1];
	ld.param.u64 	%rd5, [_Z15matrixMulKernelPfS_S_iii_param_2];
	ld.param.u32 	%r22, [_Z15matrixMulKernelPfS_S_iii_param_3];
	ld.param.u32 	%r20, [_Z15matrixMulKernelPfS_S_iii_param_4];
	ld.param.u32 	%r23, [_Z15matrixMulKernelPfS_S_iii_param_5];
	cvta.to.global.u64 	%rd1, %rd7;
	cvta.to.global.u64 	%rd2, %rd6;
	mov.u32 	%r24, %ctaid.x;
	mov.u32 	%r25, %ntid.x;
	mov.u32 	%r26, %tid.x;
	mad.lo.s32 	%r1, %r24, %r25, %r26;
	mov.u32 	%r27, %ctaid.y;
	mov.u32 	%r28, %ntid.y;
	mov.u32 	%r29, %tid.y;
	mad.lo.s32 	%r30, %r27, %r28, %r29;
	setp.ge.s32 	%p1, %r1, %r22;
	setp.ge.s32 	%p2, %r30, %r23;
	or.pred  	%p3, %p1, %p2;
	@%p3 bra 	$L__BB0_13;
	cvta.to.global.u64 	%rd8, %rd5;
	mad.lo.s32 	%r31, %r23, %r1, %r30;
	mul.wide.s32 	%rd9, %r31, 4;
	add.s64 	%rd3, %rd8, %rd9;
	mov.b32 	%r32, 0;
	st.global.u32 	[%rd3], %r32;
	setp.lt.s32 	%p4, %r20, 1;
	@%p4 bra 	$L__BB0_13;
	mul.lo.s32 	%r3, %r20, %r1;
	and.b32  	%r4, %r20, 7;
	setp.lt.u32 	%p5, %r20, 8;
	mov.b32 	%r45, 0;
	mov.f32 	%f53, 0f00000000;
	@%p5 bra 	$L__BB0_5;
	and.b32  	%r45, %r20, 2147483640;
	neg.s32 	%r43, %r45;
	shl.b32 	%r7, %r23, 3;
	add.s64 	%rd4, %rd2, 16;
	mov.f32 	%f53, 0f00000000;
	mul.wide.s32 	%rd14, %r23, 4;
	mov.u32 	%r41, %r3;
	mov.u32 	%r42, %r30;
$L__BB0_4:
	.pragma "nounroll";
	mul.wide.s32 	%rd10, %r41, 4;
	add.s64 	%rd11, %rd4, %rd10;
	ld.global.f32 	%f10, [%rd11+-16];
	mul.wide.s32 	%rd12, %r42, 4;
	add.s64 	%rd13, %rd1, %rd12;
	ld.global.f32 	%f11, [%rd13];
	fma.rn.f32 	%f12, %f10, %f11, %f53;
	st.global.f32 	[%rd3], %f12;
	ld.global.f32 	%f13, [%rd11+-12];
	add.s64 	%rd15, %rd13, %rd14;
	ld.global.f32 	%f14, [%rd15];
	fma.rn.f32 	%f15, %f13, %f14, %f12;
	st.global.f32 	[%rd3], %f15;
	ld.global.f32 	%f16, [%rd11+-8];
	add.s64 	%rd16, %rd15, %rd14;
	ld.global.f32 	%f17, [%rd16];
	fma.rn.f32 	%f18, %f16, %f17, %f15;
	st.global.f32 	[%rd3], %f18;
	ld.global.f32 	%f19, [%rd11+-4];
	add.s64 	%rd17, %rd16, %rd14;
	ld.global.f32 	%f20, [%rd17];
	fma.rn.f32 	%f21, %f19, %f20, %f18;
	st.global.f32 	[%rd3], %f21;
	ld.global.f32 	%f22, [%rd11];
	add.s64 	%rd18, %rd17, %rd14;
	ld.global.f32 	%f23, [%rd18];
	fma.rn.f32 	%f24, %f22, %f23, %f21;
	st.global.f32 	[%rd3], %f24;
	ld.global.f32 	%f25, [%rd11+4];
	add.s64 	%rd19, %rd18, %rd14;
	ld.global.f32 	%f26, [%rd19];
	fma.rn.f32 	%f27, %f25, %f26, %f24;
	st.global.f32 	[%rd3], %f27;
	ld.global.f32 	%f28, [%rd11+8];
	add.s64 	%rd20, %rd19, %rd14;
	ld.global.f32 	%f29, [%rd20];
	fma.rn.f32 	%f30, %f28, %f29, %f27;
	st.global.f32 	[%rd3], %f30;
	ld.global.f32 	%f31, [%rd11+12];
	add.s64 	%rd21, %rd20, %rd14;
	ld.global.f32 	%f32, [%rd21];
	fma.rn.f32 	%f53, %f31, %f32, %f30;
	st.global.f32 	[%rd3], %f53;
	add.s32 	%r43, %r43, 8;
	add.s32 	%r42, %r42, %r7;
	add.s32 	%r41, %r41, 8;
	setp.ne.s32 	%p6, %r43, 0;
	@%p6 bra 	$L__BB0_4;
$L__BB0_5:
	setp.eq.s32 	%p7, %r4, 0;
	@%p7 bra 	$L__BB0_13;
	and.b32  	%r15, %r20, 3;
	setp.lt.u32 	%p8, %r4, 4;
	@%p8 bra 	$L__BB0_8;
	add.s32 	%r34, %r45, %r3;
	mul.wide.s32 	%rd22, %r34, 4;
	add.s64 	%rd23, %rd2, %rd22;
	ld.global.f32 	%f33, [%rd23];
	mad.lo.s32 	%r35, %r45, %r23, %r30;
	mul.wide.s32 	%rd24, %r35, 4;
	add.s64 	%rd25, %rd1, %rd24;
	ld.global.f32 	%f34, [%rd25];
	fma.rn.f32 	%f35, %f33, %f34, %f53;
	st.global.f32 	[%rd3], %f35;
	ld.global.f32 	%f36, [%rd23+4];
	mul.wide.s32 	%rd26, %r23, 4;
	add.s64 	%rd27, %rd25, %rd26;
	ld.global.f32 	%f37, [%rd27];
	fma.rn.f32 	%f38, %f36, %f37, %f35;
	st.global.f32 	[%rd3], %f38;
	ld.global.f32 	%f39, [%rd23+8];
	add.s64 	%rd28, %rd27, %rd26;
	ld.global.f32 	%f40, [%rd28];
	fma.rn.f32 	%f41, %f39, %f40, %f38;
	st.global.f32 	[%rd3], %f41;
	ld.global.f32 	%f42, [%rd23+12];
	add.s64 	%rd29, %rd28, %rd26;
	ld.global.f32 	%f43, [%rd29];
	fma.rn.f32 	%f53, %f42, %f43, %f41;
	st.global.f32 	[%rd3], %f53;
	add.s32 	%r45, %r45, 4;
$L__BB0_8:
	setp.eq.s32 	%p9, %r15, 0;
	@%p9 bra 	$L__BB0_13;
	setp.eq.s32 	%p10, %r15, 1;
	@%p10 bra 	$L__BB0_11;
	add.s32 	%r36, %r45, %r3;
	mul.wide.s32 	%rd30, %r36, 4;
	add.s64 	%rd31, %rd2, %rd30;
	ld.global.f32 	%f44, [%rd31];
	mad.lo.s32 	%r37, %r45, %r23, %r30;
	mul.wide.s32 	%rd32, %r37, 4;
	add.s64 	%rd33, %rd1, %rd32;
	ld.global.f32 	%f45, [%rd33];
	fma.rn.f32 	%f46, %f44, %f45, %f53;
	st.global.f32 	[%rd3], %f46;
	ld.global.f32 	%f47, [%rd31+4];
	mul.wide.s32 	%rd34, %r23, 4;
	add.s64 	%rd35, %rd33, %rd34;
	ld.global.f32 	%f48, [%rd35];
	fma.rn.f32 	%f53, %f47, %f48, %f46;
	st.global.f32 	[%rd3], %f53;
	add.s32 	%r45, %r45, 2;
$L__BB0_11:
	and.b32  	%r38, %r20, 1;
	setp.eq.b32 	%p11, %r38, 1;
	not.pred 	%p12, %p11;
	@%p12 bra 	$L__BB0_13;
	add.s32 	%r39, %r45, %r3;
	mul.wide.s32 	%rd36, %r39, 4;
	add.s64 	%rd37, %rd2, %rd36;
	ld.global.f32 	%f49, [%rd37];
	mad.lo.s32 	%r40, %r45, %r23, %r30;
	mul.wide.s32 	%rd38, %r40, 4;
	add.s64 	%rd39, %rd1, %rd38;
	ld.global.f32 	%f50, [%rd39];
	fma.rn.f32 	%f51, %f49, %f50, %f53;
	st.global.f32 	[%rd3], %f51;
$L__BB0_13:
	ret;

}


// ===== COMPILED SASS (sm_100) =====

	.target	sm_100

	.elftype	@"ET_EXEC"


//--------------------- .note.nv.tkinfo           --------------------------
	.section	.note.nv.tkinfo,"",@"SHT_NOTE"
	.sectionflags	@"SHF_NOTE_NV_TKINFO"
	.tkinfo
        /*0018*/ 	.word	0x00000002
        /*0030*/ 	.string	""
        /*0030*/ 	.string	"ptxas"
        /*0030*/ 	.string	"Cuda compilation tools, release 13.0, V13.0.88"
        /*0030*/ 	.string	"Build cuda_13.0.r13.0/compiler.36424714_0"
        /*0030*/ 	.string	"-arch sm_100 -m 64 "



//--------------------- .note.nv.cuinfo           --------------------------
	.section	.note.nv.cuinfo,"",@"SHT_NOTE"
	.sectionflags	@"SHF_NOTE_NV_CUINFO"
        /*0018*/ 	.short	0x0002
        /*001a*/ 	.short	0x0064
        /*001c*/ 	.short	0x0082
	.zero		2


//--------------------- .nv.info                  --------------------------
	.section	.nv.info,"",@"SHT_CUDA_INFO"
	.align	4


	//----- nvinfo : EIATTR_REGCOUNT
	.align		4
        /*0000*/ 	.byte	0x04, 0x2f
        /*0002*/ 	.short	(.L_1 - .L_0)
	.align		4
.L_0:
        /*0004*/ 	.word	index@(_Z15matrixMulKernelPfS_S_iii)
        /*0008*/ 	.word	0x0000001c


	//----- nvinfo : EIATTR_FRAME_SIZE
	.align		4
.L_1:
        /*000c*/ 	.byte	0x04, 0x11
        /*000e*/ 	.short	(.L_3 - .L_2)
	.align		4
.L_2:
        /*0010*/ 	.word	index@(_Z15matrixMulKernelPfS_S_iii)
        /*0014*/ 	.word	0x00000000


	//----- nvinfo : EIATTR_MIN_STACK_SIZE
	.align		4
.L_3:
        /*0018*/ 	.byte	0x04, 0x12
        /*001a*/ 	.short	(.L_5 - .L_4)
	.align		4
.L_4:
        /*001c*/ 	.word	index@(_Z15matrixMulKernelPfS_S_iii)
        /*0020*/ 	.word	0x00000000
.L_5:


//--------------------- .nv.compat                --------------------------
	.section	.nv.compat,"",@"SHT_CUDA_COMPAT_INFO"
	.align	4
        /*0000*/ 	.byte	0x02, 0x09, 0x00, 0x00, 0x02, 0x02, 0x01, 0x00, 0x02, 0x05, 0x05, 0x00, 0x03, 0x07, 0x01, 0x01
        /*0010*/ 	.byte	0x02, 0x03, 0x00, 0x00, 0x02, 0x06, 0x01, 0x00, 0x04, 0x0b, 0x08, 0x00, 0x09, 0x00, 0x00, 0x00
        /*0020*/ 	.byte	0x00, 0x00, 0x00, 0x00


//--------------------- .nv.info._Z15matrixMulKernelPfS_S_iii --------------------------
	.section	.nv.info._Z15matrixMulKernelPfS_S_iii,"",@"SHT_CUDA_INFO"
	.sectionflags	@""
	.align	4


	//----- nvinfo : EIATTR_CUDA_API_VERSION
	.align		4
        /*0000*/ 	.byte	0x04, 0x37
        /*0002*/ 	.short	(.L_7 - .L_6)
.L_6:
        /*0004*/ 	.word	0x00000082


	//----- nvinfo : EIATTR_KPARAM_INFO
	.align		4
.L_7:
        /*0008*/ 	.byte	0x04, 0x17
        /*000a*/ 	.short	(.L_9 - .L_8)
.L_8:
        /*000c*/ 	.word	0x00000000
        /*0010*/ 	.short	0x0005
        /*0012*/ 	.short	0x0020
        /*0014*/ 	.byte	0x00, 0xf0, 0x11, 0x00


	//----- nvinfo : EIATTR_KPARAM_INFO
	.align		4
.L_9:
        /*0018*/ 	.byte	0x04, 0x17
        /*001a*/ 	.short	(.L_11 - .L_10)
.L_10:
        /*001c*/ 	.word	0x00000000
        /*0020*/ 	.short	0x0004
        /*0022*/ 	.short	0x001c
        /*0024*/ 	.byte	0x00, 0xf0, 0x11, 0x00


	//----- nvinfo : EIATTR_KPARAM_INFO
	.align		4
.L_11:
        /*0028*/ 	.byte	0x04, 0x17
        /*002a*/ 	.short	(.L_13 - .L_12)
.L_12:
        /*002c*/ 	.word	0x00000000
        /*0030*/ 	.short	0x0003
        /*0032*/ 	.short	0x0018
        /*0034*/ 	.byte	0x00, 0xf0, 0x11, 0x00


	//----- nvinfo : EIATTR_KPARAM_INFO
	.align		4
.L_13:
        /*0038*/ 	.byte	0x04, 0x17
        /*003a*/ 	.short	(.L_15 - .L_14)
.L_14:
        /*003c*/ 	.word	0x00000000
        /*0040*/ 	.short	0x0002
        /*0042*/ 	.short	0x0010
        /*0044*/ 	.byte	0x00, 0xf5, 0x21, 0x00


	//----- nvinfo : EIATTR_KPARAM_INFO
	.align		4
.L_15:
        /*0048*/ 	.byte	0x04, 0x17
        /*004a*/ 	.short	(.L_17 - .L_16)
.L_16:
        /*004c*/ 	.word	0x00000000
        /*0050*/ 	.short	0x0001
        /*0052*/ 	.short	0x0008
        /*0054*/ 	.byte	0x00, 0xf5, 0x21, 0x00


	//----- nvinfo : EIATTR_KPARAM_INFO
	.align		4
.L_17:
        /*0058*/ 	.byte	0x04, 0x17
        /*005a*/ 	.short	(.L_19 - .L_18)
.L_18:
        /*005c*/ 	.word	0x00000000
        /*0060*/ 	.short	0x0000
        /*0062*/ 	.short	0x0000
        /*0064*/ 	.byte	0x00, 0xf5, 0x21, 0x00


	//----- nvinfo : EIATTR_SPARSE_MMA_MASK
	.align		4
.L_19:
        /*0068*/ 	.byte	0x03, 0x50
        /*006a*/ 	.short	0x0000


	//----- nvinfo : EIATTR_MAXREG_COUNT
	.align		4
        /*006c*/ 	.byte	0x03, 0x1b
        /*006e*/ 	.short	0x00ff


	//----- nvinfo : EIATTR_MERCURY_ISA_VERSION
	.align		4
        /*0070*/ 	.byte	0x03, 0x5f
        /*0072*/ 	.short	0x0101


	//----- nvinfo : EIATTR_VRC_CTA_INIT_COUNT
	.align		4
        /*0074*/ 	.byte	0x02, 0x4a
	.zero		1
	.zero		1


	//----- nvinfo : EIATTR_EXIT_INSTR_OFFSETS
	.align		4
        /*0078*/ 	.byte	0x04, 0x1c
        /*007a*/ 	.short	(.L_21 - .L_20)


	//   ....[0]....
.L_20:
        /*007c*/ 	.word	0x000000d0


	//   ....[1]....
        /*0080*/ 	.word	0x00000150


	//   ....[2]....
        /*0084*/ 	.word	0x00000560


	//   ....[3]....
        /*0088*/ 	.word	0x00000750


	//   ....[4]....
        /*008c*/ 	.word	0x000008a0


	//   ....[5]....
        /*0090*/ 	.word	0x00000950


	//----- nvinfo : EIATTR_CBANK_PARAM_SIZE
	.align		4
.L_21:
        /*0094*/ 	.byte	0x03, 0x19
        /*0096*/ 	.short	0x0024


	//----- nvinfo : EIATTR_PARAM_CBANK
	.align		4
        /*0098*/ 	.byte	0x04, 0x0a
        /*009a*/ 	.short	(.L_23 - .L_22)
	.align		4
.L_22:
        /*009c*/ 	.word	index@(.nv.constant0._Z15matrixMulKernelPfS_S_iii)
        /*00a0*/ 	.short	0x0380
        /*00a2*/ 	.short	0x0024


	//----- nvinfo : EIATTR_SW_WAR
	.align		4
.L_23:
        /*00a4*/ 	.byte	0x04, 0x36
        /*00a6*/ 	.short	(.L_25 - .L_24)
.L_24:
        /*00a8*/ 	.word	0x00000008
.L_25:


//--------------------- .nv.callgraph             --------------------------
	.section	.nv.callgraph,"",@"SHT_CUDA_CALLGRAPH"
	.align	4
	.sectionentsize	8
	.align		4
        /*0000*/ 	.word	0x00000000
	.align		4
        /*0004*/ 	.word	0xffffffff
	.align		4
        /*0008*/ 	.word	0x00000000
	.align		4
        /*000c*/ 	.word	0xfffffffe
	.align		4
        /*0010*/ 	.word	0x00000000
	.align		4
        /*0014*/ 	.word	0xfffffffd
	.align		4
        /*0018*/ 	.word	0x00000000
	.align		4
        /*001c*/ 	.word	0xfffffffc


//--------------------- .text._Z15matrixMulKernelPfS_S_iii --------------------------
	.section	.text._Z15matrixMulKernelPfS_S_iii,"ax",@progbits
	.align	128
        .global         _Z15matrixMulKernelPfS_S_iii
        .type           _Z15matrixMulKernelPfS_S_iii,@function
        .size           _Z15matrixMulKernelPfS_S_iii,(.L_x_5 - _Z15matrixMulKernelPfS_S_iii)
        .other          _Z15matrixMulKernelPfS_S_iii,@"STO_CUDA_ENTRY STV_DEFAULT"
_Z15matrixMulKernelPfS_S_iii:
.text._Z15matrixMulKernelPfS_S_iii:
[----:B------:R-:W-:Y:S01]  /*0000*/  LDC R1, c[0x0][0x37c] ;  /* 0x0000df00ff017b82 */ /* 0x000fe20000000800 */
[----:B------:R-:W0:Y:S07]  /*0010*/  S2R R3, SR_TID.Y ;  /* 0x0000000000037919 */ /* 0x000e2e0000002200 */
[----:B------:R-:W1:Y:S01]  /*0020*/  LDC R5, c[0x0][0x360] ;  /* 0x0000d800ff057b82 */ /* 0x000e620000000800 */
[----:B------:R-:W2:Y:S01]  /*0030*/  LDCU UR6, c[0x0][0x398] ;  /* 0x00007300ff0677ac */ /* 0x000ea20008000800 */
[----:B------:R-:W1:Y:S06]  /*0040*/  S2R R0, SR_TID.X ;  /* 0x0000000000007919 */ /* 0x000e6c0000002100 */
[----:B------:R-:W0:Y:S08]  /*0050*/  S2UR UR5, SR_CTAID.Y ;  /* 0x00000000000579c3 */ /* 0x000e300000002600 */
[----:B------:R-:W0:Y:S08]  /*0060*/  LDC R6, c[0x0][0x364] ;  /* 0x0000d900ff067b82 */ /* 0x000e300000000800 */
[----:B------:R-:W1:Y:S08]  /*0070*/  S2UR UR4, SR_CTAID.X ;  /* 0x00000000000479c3 */ /* 0x000e700000002500 */
[----:B------:R-:W3:Y:S01]  /*0080*/  LDC R7, c[0x0][0x3a0] ;  /* 0x0000e800ff077b82 */ /* 0x000ee20000000800 */
[----:B0-----:R-:W-:-:S02]  /*0090*/  IMAD R6, R6, UR5, R3 ;  /* 0x0000000506067c24 */ /* 0x001fc4000f8e0203 */
[----:B-1----:R-:W-:-:S03]  /*00a0*/  IMAD R5, R5, UR4, R0 ;  /* 0x0000000405057c24 */ /* 0x002fc6000f8e0200 */
[----:B---3--:R-:W-:-:S04]  /*00b0*/  ISETP.GE.AND P0, PT, R6, R7, PT ;  /* 0x000000070600720c */ /* 0x008fc80003f06270 */
[----:B--2---:R-:W-:-:S13]  /*00c0*/  ISETP.GE.OR P0, PT, R5, UR6, P0 ;  /* 0x0000000605007c0c */ /* 0x004fda0008706670 */
[----:B------:R-:W-:Y:S05]  /*00d0*/  @P0 EXIT ;  /* 0x000000000000094d */ /* 0x000fea0003800000 */
[----:B------:R-:W0:Y:S01]  /*00e0*/  LDC R0, c[0x0][0x39c] ;  /* 0x0000e700ff007b82 */ /* 0x000e220000000800 */
[----:B------:R-:W1:Y:S01]  /*00f0*/  LDCU.64 UR6, c[0x0][0x358] ;  /* 0x00006b00ff0677ac */ /* 0x000e620008000a00 */
[----:B------:R-:W-:-:S06]  /*0100*/  IMAD R9, R5, R7, R6 ;  /* 0x0000000705097224 */ /* 0x000fcc00078e0206 */
[----:B------:R-:W2:Y:S01]  /*0110*/  LDC.64 R2, c[0x0][0x390] ;  /* 0x0000e400ff027b82 */ /* 0x000ea20000000a00 */
[----:B0-----:R-:W-:Y:S01]  /*0120*/  ISETP.GE.AND P0, PT, R0, 0x1, PT ;  /* 0x000000010000780c */ /* 0x001fe20003f06270 */
[----:B--2---:R-:W-:-:S05]  /*0130*/  IMAD.WIDE R2, R9, 0x4, R2 ;  /* 0x0000000409027825 */ /* 0x004fca00078e0202 */
[----:B-1----:R0:W-:Y:S07]  /*0140*/  STG.E desc[UR6][R2.64], RZ ;  /* 0x000000ff02007986 */ /* 0x0021ee000c101906 */
[----:B------:R-:W-:Y:S05]  /*0150*/  @!P0 EXIT ;  /* 0x000000000000894d */ /* 0x000fea0003800000 */
[C---:B------:R-:W-:Y:S01]  /*0160*/  ISETP.GE.U32.AND P1, PT, R0.reuse, 0x8, PT ;  /* 0x000000080000780c */ /* 0x040fe20003f26070 */
[----:B------:R-:W-:Y:S01]  /*0170*/  HFMA2 R9, -RZ, RZ, 0, 0 ;  /* 0x00000000ff097431 */ /* 0x000fe200000001ff */
[----:B------:R-:W-:Y:S01]  /*0180*/  LOP3.LUT R20, R0, 0x7, RZ, 0xc0, !PT ;  /* 0x0000000700147812 */ /* 0x000fe200078ec0ff */
[----:B------:R-:W-:Y:S01]  /*0190*/  IMAD R8, R5, R0, RZ ;  /* 0x0000000005087224 */ /* 0x000fe200078e02ff */
[----:B------:R-:W-:Y:S02]  /*01a0*/  MOV R13, RZ ;  /* 0x000000ff000d7202 */ /* 0x000fe40000000f00 */
[----:B------:R-:W-:-:S07]  /*01b0*/  ISETP.NE.AND P0, PT, R20, RZ, PT ;  /* 0x000000ff1400720c */ /* 0x000fce0003f05270 */
[----:B------:R-:W-:Y:S06]  /*01c0*/  @!P1 BRA `(.L_x_0) ;  /* 0x0000000000e49947 */ /* 0x000fec0003800000 */
[----:B------:R-:W1:Y:S01]  /*01d0*/  LDCU.64 UR4, c[0x0][0x380] ;  /* 0x00007000ff0477ac */ /* 0x000e620008000a00 */
[----:B------:R-:W-:Y:S02]  /*01e0*/  LOP3.LUT R9, R0, 0x7ffffff8, RZ, 0xc0, !PT ;  /* 0x7ffffff800097812 */ /* 0x000fe400078ec0ff */
[----:B------:R-:W-:Y:S02]  /*01f0*/  MOV R13, RZ ;  /* 0x000000ff000d7202 */ /* 0x000fe40000000f00 */
[----:B------:R-:W-:Y:S02]  /*0200*/  MOV R11, R8 ;  /* 0x00000008000b7202 */ /* 0x000fe40000000f00 */
[----:B------:R-:W-:Y:S02]  /*0210*/  MOV R12, R6 ;  /* 0x00000006000c7202 */ /* 0x000fe40000000f00 */
[----:B------:R-:W-:Y:S01]  /*0220*/  IADD3 R10, PT, PT, -R9, RZ, RZ ;  /* 0x000000ff090a7210 */ /* 0x000fe20007ffe1ff */
[----:B-1----:R-:W-:-:S04]  /*0230*/  UIADD3 UR4, UP0, UPT, UR4, 0x10, URZ ;  /* 0x0000001004047890 */ /* 0x002fc8000ff1e0ff */
[----:B------:R-:W-:-:S12]  /*0240*/  UIADD3.X UR5, UPT, UPT, URZ, UR5, URZ, UP0, !UPT ;  /* 0x00000005ff057290 */ /* 0x000fd800087fe4ff */
.L_x_1:
[----:B------:R-:W1:Y:S01]  /*0250*/  LDC.64 R14, c[0x0][0x388] ;  /* 0x0000e200ff0e7b82 */ /* 0x000e620000000a00 */
[----:B------:R-:W-:Y:S02]  /*0260*/  MOV R4, UR4 ;  /* 0x0000000400047c02 */ /* 0x000fe40008000f00 */
[----:B------:R-:W-:-:S03]  /*0270*/  MOV R5, UR5 ;  /* 0x0000000500057c02 */ /* 0x000fc60008000f00 */
[----:B------:R-:W-:-:S05]  /*0280*/  IMAD.WIDE R4, R11, 0x4, R4 ;  /* 0x000000040b047825 */ /* 0x000fca00078e0204 */
[----:B--2---:R-:W2:Y:S01]  /*0290*/  LDG.E R16, desc[UR6][R4.64+-0x10] ;  /* 0xfffff00604107981 */ /* 0x004ea2000c1e1900 */
[----:B-1----:R-:W-:-:S05]  /*02a0*/  IMAD.WIDE R14, R12, 0x4, R14 ;  /* 0x000000040c0e7825 */ /* 0x002fca00078e020e */
[----:B------:R-:W2:Y:S02]  /*02b0*/  LDG.E R17, desc[UR6][R14.64] ;  /* 0x000000060e117981 */ /* 0x000ea4000c1e1900 */
[----:B--2---:R-:W-:Y:S01]  /*02c0*/  FFMA R13, R16, R17, R13 ;  /* 0x00000011100d7223 */ /* 0x004fe2000000000d */
[----:B------:R-:W-:-:S04]  /*02d0*/  IMAD.WIDE R16, R7, 0x4, R14 ;  /* 0x0000000407107825 */ /* 0x000fc800078e020e */
[----:B------:R1:W-:Y:S04]  /*02e0*/  STG.E desc[UR6][R2.64], R13 ;  /* 0x0000000d02007986 */ /* 0x0003e8000c101906 */
[----:B------:R-:W2:Y:S04]  /*02f0*/  LDG.E R18, desc[UR6][R4.64+-0xc] ;  /* 0xfffff40604127981 */ /* 0x000ea8000c1e1900 */
[----:B------:R-:W2:Y:S02]  /*0300*/  LDG.E R19, desc[UR6][R16.64] ;  /* 0x0000000610137981 */ /* 0x000ea4000c1e1900 */
[----:B--2---:R-:W-:Y:S01]  /*0310*/  FFMA R21, R18, R19, R13 ;  /* 0x0000001312157223 */ /* 0x004fe2000000000d */
[----:B------:R-:W-:-:S04]  /*0320*/  IMAD.WIDE R18, R7, 0x4, R16 ;  /* 0x0000000407127825 */ /* 0x000fc800078e0210 */
[----:B------:R2:W-:Y:S04]  /*0330*/  STG.E desc[UR6][R2.64], R21 ;  /* 0x0000001502007986 */ /* 0x0005e8000c101906 */
[----:B------:R-:W3:Y:S04]  /*0340*/  LDG.E R22, desc[UR6][R4.64+-0x8] ;  /* 0xfffff80604167981 */ /* 0x000ee8000c1e1900 */
[----:B------:R-:W3:Y:S02]  /*0350*/  LDG.E R14, desc[UR6][R18.64] ;  /* 0x00000006120e7981 */ /* 0x000ee4000c1e1900 */
[----:B---3--:R-:W-:Y:S01]  /*0360*/  FFMA R23, R22, R14, R21 ;  /* 0x0000000e16177223 */ /* 0x008fe20000000015 */
[----:B------:R-:W-:-:S04]  /*0370*/  IMAD.WIDE R14, R7, 0x4, R18 ;  /* 0x00000004070e7825 */ /* 0x000fc800078e0212 */
[----:B------:R3:W-:Y:S04]  /*0380*/  STG.E desc[UR6][R2.64], R23 ;  /* 0x0000001702007986 */ /* 0x0007e8000c101906 */
[----:B------:R-:W4:Y:S04]  /*0390*/  LDG.E R22, desc[UR6][R4.64+-0x4] ;  /* 0xfffffc0604167981 */ /* 0x000f28000c1e1900 */
[----:B-1----:R-:W4:Y:S01]  /*03a0*/  LDG.E R13, desc[UR6][R14.64] ;  /* 0x000000060e0d7981 */ /* 0x002f22000c1e1900 */
[----:B------:R-:W-:-:S04]  /*03b0*/  IMAD.WIDE R16, R7, 0x4, R14 ;  /* 0x0000000407107825 */ /* 0x000fc800078e020e */
[----:B----4-:R-:W-:-:S05]  /*03c0*/  FFMA R13, R22, R13, R23 ;  /* 0x0000000d160d7223 */ /* 0x010fca0000000017 */
[----:B------:R1:W-:Y:S04]  /*03d0*/  STG.E desc[UR6][R2.64], R13 ;  /* 0x0000000d02007986 */ /* 0x0003e8000c101906 */
[----:B------:R-:W4:Y:S04]  /*03e0*/  LDG.E R22, desc[UR6][R4.64] ;  /* 0x0000000604167981 */ /* 0x000f28000c1e1900 */
[----:B--2---:R-:W4:Y:S01]  /*03f0*/  LDG.E R21, desc[UR6][R16.64] ;  /* 0x0000000610157981 */ /* 0x004f22000c1e1900 */
[----:B------:R-:W-:-:S04]  /*0400*/  IMAD.WIDE R18, R7, 0x4, R16 ;  /* 0x0000000407127825 */ /* 0x000fc800078e0210 */
[----:B----4-:R-:W-:-:S05]  /*0410*/  FFMA R21, R22, R21, R13 ;  /* 0x0000001516157223 */ /* 0x010fca000000000d */
[----:B------:R2:W-:Y:S04]  /*0420*/  STG.E desc[UR6][R2.64], R21 ;  /* 0x0000001502007986 */ /* 0x0005e8000c101906 */
[----:B------:R-:W4:Y:S04]  /*0430*/  LDG.E R22, desc[UR6][R4.64+0x4] ;  /* 0x0000040604167981 */ /* 0x000f28000c1e1900 */
[----:B---3--:R-:W4:Y:S01]  /*0440*/  LDG.E R23, desc[UR6][R18.64] ;  /* 0x0000000612177981 */ /* 0x008f22000c1e1900 */
[----:B------:R-:W-:-:S04]  /*0450*/  IMAD.WIDE R14, R7, 0x4, R18 ;  /* 0x00000004070e7825 */ /* 0x000fc800078e0212 */
[----:B----4-:R-:W-:-:S05]  /*0460*/  FFMA R23, R22, R23, R21 ;  /* 0x0000001716177223 */ /* 0x010fca0000000015 */
[----:B------:R2:W-:Y:S04]  /*0470*/  STG.E desc[UR6][R2.64], R23 ;  /* 0x0000001702007986 */ /* 0x0005e8000c101906 */
[----:B------:R-:W3:Y:S04]  /*0480*/  LDG.E R22, desc[UR6][R4.64+0x8] ;  /* 0x0000080604167981 */ /* 0x000ee8000c1e1900 */
[----:B-1----:R-:W3:Y:S01]  /*0490*/  LDG.E R13, desc[UR6][R14.64] ;  /* 0x000000060e0d7981 */ /* 0x002ee2000c1e1900 */
[----:B------:R-:W-:Y:S01]  /*04a0*/  IMAD.WIDE R16, R7, 0x4, R14 ;  /* 0x0000000407107825 */ /* 0x000fe200078e020e */
[----:B------:R-:W-:-:S03]  /*04b0*/  IADD3 R10, PT, PT, R10, 0x8, RZ ;  /* 0x000000080a0a7810 */ /* 0x000fc60007ffe0ff */
[----:B---3--:R-:W-:-:S05]  /*04c0*/  FFMA R25, R22, R13, R23 ;  /* 0x0000000d16197223 */ /* 0x008fca0000000017 */
[----:B------:R2:W-:Y:S04]  /*04d0*/  STG.E desc[UR6][R2.64], R25 ;  /* 0x0000001902007986 */ /* 0x0005e8000c101906 */
[----:B------:R-:W3:Y:S04]  /*04e0*/  LDG.E R22, desc[UR6][R4.64+0xc] ;  /* 0x00000c0604167981 */ /* 0x000ee8000c1e1900 */
[----:B------:R-:W3:Y:S01]  /*04f0*/  LDG.E R16, desc[UR6][R16.64] ;  /* 0x0000000610107981 */ /* 0x000ee2000c1e1900 */
[----:B------:R-:W-:Y:S02]  /*0500*/  ISETP.NE.AND P1, PT, R10, RZ, PT ;  /* 0x000000ff0a00720c */ /* 0x000fe40003f25270 */
[----:B------:R-:W-:-:S02]  /*0510*/  LEA R12, R7, R12, 0x3 ;  /* 0x0000000c070c7211 */ /* 0x000fc400078e18ff */
[----:B------:R-:W-:Y:S01]  /*0520*/  IADD3 R11, PT, PT, R11, 0x8, RZ ;  /* 0x000000080b0b7810 */ /* 0x000fe20007ffe0ff */
[----:B---3--:R-:W-:-:S05]  /*0530*/  FFMA R13, R22, R16, R25 ;  /* 0x00000010160d7223 */ /* 0x008fca0000000019 */
[----:B------:R2:W-:Y:S03]  /*0540*/  STG.E desc[UR6][R2.64], R13 ;  /* 0x0000000d02007986 */ /* 0x0005e6000c101906 */
[----:B------:R-:W-:Y:S05]  /*0550*/  @P1 BRA `(.L_x_1) ;  /* 0xfffffffc003c1947 */ /* 0x000fea000383ffff */
.L_x_0:
[----:B------:R-:W-:Y:S05]  /*0560*/  @!P0 EXIT ;  /* 0x000000000000894d */ /* 0x000fea0003800000 */
[----:B------:R-:W-:Y:S02]  /*0570*/  ISETP.GE.U32.AND P0, PT, R20, 0x4, PT ;  /* 0x000000041400780c */ /* 0x000fe40003f06070 */
[----:B------:R-:W-:-:S04]  /*0580*/  LOP3.LUT R16, R0, 0x3, RZ, 0xc0, !PT ;  /* 0x0000000300107812 */ /* 0x000fc800078ec0ff */
[----:B------:R-:W-:-:S07]  /*0590*/  ISETP.NE.AND P1, PT, R16, RZ, PT ;  /* 0x000000ff1000720c */ /* 0x000fce0003f25270 */
[----:B------:R-:W-:Y:S06]  /*05a0*/  @!P0 BRA `(.L_x_2) ;  /* 0x0000000000688947 */ /* 0x000fec0003800000 */
[----:B------:R-:W1:Y:S01]  /*05b0*/  LDC.64 R4, c[0x0][0x380] ;  /* 0x0000e000ff047b82 */ /* 0x000e620000000a00 */
[----:B------:R-:W-:Y:S01]  /*05c0*/  IADD3 R15, PT, PT, R8, R9, RZ ;  /* 0x00000009080f7210 */ /* 0x000fe20007ffe0ff */
[----:B------:R-:W-:-:S06]  /*05d0*/  IMAD R17, R9, R7, R6 ;  /* 0x0000000709117224 */ /* 0x000fcc00078e0206 */
[----:B------:R-:W3:Y:S01]  /*05e0*/  LDC.64 R10, c[0x0][0x388] ;  /* 0x0000e200ff0a7b82 */ /* 0x000ee20000000a00 */
[----:B-1----:R-:W-:-:S05]  /*05f0*/  IMAD.WIDE R4, R15, 0x4, R4 ;  /* 0x000000040f047825 */ /* 0x002fca00078e0204 */
[----:B------:R-:W4:Y:S01]  /*0600*/  LDG.E R12, desc[UR6][R4.64] ;  /* 0x00000006040c7981 */ /* 0x000f22000c1e1900 */
[----:B---3--:R-:W-:-:S05]  /*0610*/  IMAD.WIDE R10, R17, 0x4, R10 ;  /* 0x00000004110a7825 */ /* 0x008fca00078e020a */
[----:B------:R-:W4:Y:S02]  /*0620*/  LDG.E R14, desc[UR6][R10.64] ;  /* 0x000000060a0e7981 */ /* 0x000f24000c1e1900 */
[----:B----4-:R-:W-:Y:S01]  /*0630*/  FFMA R17, R12, R14, R13 ;  /* 0x0000000e0c117223 */ /* 0x010fe2000000000d */
[----:B--2---:R-:W-:-:S04]  /*0640*/  IMAD.WIDE R12, R7, 0x4, R10 ;  /* 0x00000004070c7825 */ /* 0x004fc800078e020a */
[----:B------:R1:W-:Y:S04]  /*0650*/  STG.E desc[UR6][R2.64], R17 ;  /* 0x0000001102007986 */ /* 0x0003e8000c101906 */
[----:B------:R-:W2:Y:S04]  /*0660*/  LDG.E R14, desc[UR6][R4.64+0x4] ;  /* 0x00000406040e7981 */ /* 0x000ea8000c1e1900 */
[----:B------:R-:W2:Y:S02]  /*0670*/  LDG.E R15, desc[UR6][R12.64] ;  /* 0x000000060c0f7981 */ /* 0x000ea4000c1e1900 */
[----:B--2---:R-:W-:Y:S01]  /*0680*/  FFMA R19, R14, R15, R17 ;  /* 0x0000000f0e137223 */ /* 0x004fe20000000011 */
[----:B------:R-:W-:-:S04]  /*0690*/  IMAD.WIDE R14, R7, 0x4, R12 ;  /* 0x00000004070e7825 */ /* 0x000fc800078e020c */
[----:B------:R1:W-:Y:S04]  /*06a0*/  STG.E desc[UR6][R2.64], R19 ;  /* 0x0000001302007986 */ /* 0x0003e8000c101906 */
[----:B------:R-:W2:Y:S04]  /*06b0*/  LDG.E R18, desc[UR6][R4.64+0x8] ;  /* 0x0000080604127981 */ /* 0x000ea8000c1e1900 */
[----:B------:R-:W2:Y:S01]  /*06c0*/  LDG.E R20, desc[UR6][R14.64] ;  /* 0x000000060e147981 */ /* 0x000ea2000c1e1900 */
[----:B------:R-:W-:-:S04]  /*06d0*/  IMAD.WIDE R10, R7, 0x4, R14 ;  /* 0x00000004070a7825 */ /* 0x000fc800078e020e */
[----:B--2---:R-:W-:-:S05]  /*06e0*/  FFMA R21, R18, R20, R19 ;  /* 0x0000001412157223 */ /* 0x004fca0000000013 */
[----:B------:R1:W-:Y:S04]  /*06f0*/  STG.E desc[UR6][R2.64], R21 ;  /* 0x0000001502007986 */ /* 0x0003e8000c101906 */
[----:B------:R-:W2:Y:S04]  /*0700*/  LDG.E R18, desc[UR6][R4.64+0xc] ;  /* 0x00000c0604127981 */ /* 0x000ea8000c1e1900 */
[----:B------:R-:W2:Y:S01]  /*0710*/  LDG.E R10, desc[UR6][R10.64] ;  /* 0x000000060a0a7981 */ /* 0x000ea2000c1e1900 */
[----:B------:R-:W-:Y:S01]  /*0720*/  IADD3 R9, PT, PT, R9, 0x4, RZ ;  /* 0x0000000409097810 */ /* 0x000fe20007ffe0ff */
[----:B--2---:R-:W-:-:S05]  /*0730*/  FFMA R13, R18, R10, R21 ;  /* 0x0000000a120d7223 */ /* 0x004fca0000000015 */
[----:B------:R1:W-:Y:S02]  /*0740*/  STG.E desc[UR6][R2.64], R13 ;  /* 0x0000000d02007986 */ /* 0x0003e4000c101906 */
.L_x_2:
[----:B------:R-:W-:Y:S05]  /*0750*/  @!P1 EXIT ;  /* 0x000000000000994d */ /* 0x000fea0003800000 */
[----:B------:R-:W-:Y:S02]  /*0760*/  ISETP.NE.AND P0, PT, R16, 0x1, PT ;  /* 0x000000011000780c */ /* 0x000fe40003f05270 */
[----:B------:R-:W-:-:S04]  /*0770*/  LOP3.LUT R0, R0, 0x1, RZ, 0xc0, !PT ;  /* 0x0000000100007812 */ /* 0x000fc800078ec0ff */
[----:B------:R-:W-:-:S07]  /*0780*/  ISETP.NE.U32.AND P1, PT, R0, 0x1, PT ;  /* 0x000000010000780c */ /* 0x000fce0003f25070 */
[----:B------:R-:W-:Y:S06]  /*0790*/  @!P0 BRA `(.L_x_3) ;  /* 0x0000000000408947 */ /* 0x000fec0003800000 */
[----:B------:R-:W3:Y:S01]  /*07a0*/  LDC.64 R4, c[0x0][0x380] ;  /* 0x0000e000ff047b82 */ /* 0x000ee20000000a00 */
[----:B------:R-:W-:Y:S01]  /*07b0*/  IADD3 R15, PT, PT, R8, R9, RZ ;  /* 0x00000009080f7210 */ /* 0x000fe20007ffe0ff */
[----:B-1----:R-:W-:-:S06]  /*07c0*/  IMAD R17, R9, R7, R6 ;  /* 0x0000000709117224 */ /* 0x002fcc00078e0206 */
[----:B------:R-:W1:Y:S01]  /*07d0*/  LDC.64 R10, c[0x0][0x388] ;  /* 0x0000e200ff0a7b82 */ /* 0x000e620000000a00 */
[----:B---3--:R-:W-:-:S05]  /*07e0*/  IMAD.WIDE R4, R15, 0x4, R4 ;  /* 0x000000040f047825 */ /* 0x008fca00078e0204 */
[----:B------:R-:W3:Y:S01]  /*07f0*/  LDG.E R0, desc[UR6][R4.64] ;  /* 0x0000000604007981 */ /* 0x000ee2000c1e1900 */
[----:B-1----:R-:W-:-:S05]  /*0800*/  IMAD.WIDE R10, R17, 0x4, R10 ;  /* 0x00000004110a7825 */ /* 0x002fca00078e020a */
[----:B------:R-:W3:Y:S01]  /*0810*/  LDG.E R12, desc[UR6][R10.64] ;  /* 0x000000060a0c7981 */ /* 0x000ee2000c1e1900 */
[----:B------:R-:W-:-:S04]  /*0820*/  IMAD.WIDE R14, R7, 0x4, R10 ;  /* 0x00000004070e7825 */ /* 0x000fc800078e020a */
[----:B---3--:R-:W-:-:S05]  /*0830*/  FFMA R17, R0, R12, R13 ;  /* 0x0000000c00117223 */ /* 0x008fca000000000d */
[----:B------:R3:W-:Y:S04]  /*0840*/  STG.E desc[UR6][R2.64], R17 ;  /* 0x0000001102007986 */ /* 0x0007e8000c101906 */
[----:B------:R-:W2:Y:S04]  /*0850*/  LDG.E R0, desc[UR6][R4.64+0x4] ;  /* 0x0000040604007981 */ /* 0x000ea8000c1e1900 */
[----:B------:R-:W2:Y:S01]  /*0860*/  LDG.E R14, desc[UR6][R14.64] ;  /* 0x000000060e0e7981 */ /* 0x000ea2000c1e1900 */
[----:B------:R-:W-:Y:S01]  /*0870*/  IADD3 R9, PT, PT, R9, 0x2, RZ ;  /* 0x0000000209097810 */ /* 0x000fe20007ffe0ff */
[----:B--2---:R-:W-:-:S05]  /*0880*/  FFMA R13, R0, R14, R17 ;  /* 0x0000000e000d7223 */ /* 0x004fca0000000011 */
[----:B------:R3:W-:Y:S02]  /*0890*/  STG.E desc[UR6][R2.64], R13 ;  /* 0x0000000d02007986 */ /* 0x0007e4000c101906 */
.L_x_3:
[----:B------:R-:W-:Y:S05]  /*08a0*/  @P1 EXIT ;  /* 0x000000000000194d */ /* 0x000fea0003800000 */
[----:B------:R-:W4:Y:S01]  /*08b0*/  LDC.64 R4, c[0x0][0x380] ;  /* 0x0000e000ff047b82 */ /* 0x000f220000000a00 */
[----:B------:R-:W-:Y:S01]  /*08c0*/  IADD3 R15, PT, PT, R8, R9, RZ ;  /* 0x00000009080f7210 */ /* 0x000fe20007ffe0ff */
[----:B------:R-:W-:-:S06]  /*08d0*/  IMAD R7, R9, R7, R6 ;  /* 0x0000000709077224 */ /* 0x000fcc00078e0206 */
[----:B------:R-:W5:Y:S01]  /*08e0*/  LDC.64 R10, c[0x0][0x388] ;  /* 0x0000e200ff0a7b82 */ /* 0x000f620000000a00 */
[----:B----4-:R-:W-:-:S06]  /*08f0*/  IMAD.WIDE R4, R15, 0x4, R4 ;  /* 0x000000040f047825 */ /* 0x010fcc00078e0204 */
[----:B------:R-:W1:Y:S01]  /*0900*/  LDG.E R4, desc[UR6][R4.64] ;  /* 0x0000000604047981 */ /* 0x000e62000c1e1900 */
[----:B-----5:R-:W-:-:S06]  /*0910*/  IMAD.WIDE R6, R7, 0x4, R10 ;  /* 0x0000000407067825 */ /* 0x020fcc00078e020a */
[----:B------:R-:W1:Y:S02]  /*0920*/  LDG.E R6, desc[UR6][R6.64] ;  /* 0x0000000606067981 */ /* 0x000e64000c1e1900 */
[----:B-123--:R-:W-:-:S05]  /*0930*/  FFMA R13, R4, R6, R13 ;  /* 0x00000006040d7223 */ /* 0x00efca000000000d */
[----:B------:R-:W-:Y:S01]  /*0940*/  STG.E desc[UR6][R2.64], R13 ;  /* 0x0000000d02007986 */ /* 0x000fe2000c101906 */
[----:B------:R-:W-:Y:S05]  /*0950*/  EXIT ;  /* 0x000000000000794d */ /* 0x000fea0003800000 */
.L_x_4:
[----:B------:R-:W-:-:S00]  /*0960*/  BRA `(.L_x_4) ;  /* 0xfffffffc00fc7947 */ /* 0x000fc0000383ffff */
[----:B------:R-:W-:-:S00]  /*0970*/  NOP ;  /* 0x0000000000007918 */ /* 0x000fc00000000000 */
        /* <DEDUP_REMOVED lines=8> */
.L_x_5:


//--------------------- .nv.shared.reserved.0     --------------------------
	.section	.nv.shared.reserved.0,"aw",@nobits
	.weak		__nv_reservedSMEM_offset_0_alias
	.size		__nv_reservedSMEM_offset_0_alias, 0, 64
	.other		__nv_reservedSMEM_offset_0_alias,@"STO_CUDA_RESERVED_SHARED STV_DEFAULT"
__nv_reservedSMEM_offset_0_alias:
	.zero		0
	.zero		64


//--------------------- .nv.constant0._Z15matrixMulKernelPfS_S_iii --------------------------
	.section	.nv.constant0._Z15matrixMulKernelPfS_S_iii,"a",@progbits
	.sectionflags	@""
	.align	4
.nv.constant0._Z15matrixMulKernelPfS_S_iii:
	.zero		932


//--------------------- SYMBOLS --------------------------

	.type		.nv.reservedSmem.offset0,@object
	.size		.nv.reservedSmem.offset0,0x4
